//
// Generated by NVIDIA NVVM Compiler
//
// Compiler Build ID: CL-36424714
// Cuda compilation tools, release 13.0, V13.0.88
// Based on NVVM 20.0.0
//

.version 9.0
.target sm_100
.address_size 64

	// .globl	_Z19game_of_life_kernelPKmPmi

.visible .entry _Z19game_of_life_kernelPKmPmi(
	.param .u64 .ptr .align 1 _Z19game_of_life_kernelPKmPmi_param_0,
	.param .u64 .ptr .align 1 _Z19game_of_life_kernelPKmPmi_param_1,
	.param .u32 _Z19game_of_life_kernelPKmPmi_param_2
)
{
	.reg .pred 	%p<12>;
	.reg .b32 	%r<17>;
	.reg .b64 	%rd<117>;

	ld.param.u64 	%rd31, [_Z19game_of_life_kernelPKmPmi_param_0];
	ld.param.u64 	%rd30, [_Z19game_of_life_kernelPKmPmi_param_1];
	ld.param.u32 	%r7, [_Z19game_of_life_kernelPKmPmi_param_2];
	cvta.to.global.u64 	%rd1, %rd31;
	shr.s32 	%r1, %r7, 6;
	mov.u32 	%r8, %ctaid.x;
	mov.u32 	%r9, %ntid.x;
	mov.u32 	%r10, %tid.x;
	mad.lo.s32 	%r2, %r8, %r9, %r10;
	mov.u32 	%r11, %ctaid.y;
	mov.u32 	%r12, %ntid.y;
	mov.u32 	%r13, %tid.y;
	mad.lo.s32 	%r3, %r11, %r12, %r13;
	setp.ge.s32 	%p1, %r3, %r7;
	setp.ge.s32 	%p2, %r2, %r1;
	or.pred  	%p3, %p1, %p2;
	@%p3 bra 	$L__BB0_18;
	mul.lo.s32 	%r4, %r1, %r3;
	add.s32 	%r5, %r4, %r2;
	mul.wide.s32 	%rd33, %r5, 8;
	add.s64 	%rd2, %rd1, %rd33;
	ld.global.nc.u64 	%rd3, [%rd2];
	setp.lt.s32 	%p4, %r2, 1;
	mov.b64 	%rd105, 0;
	@%p4 bra 	$L__BB0_3;
	ld.global.nc.u64 	%rd34, [%rd2+-8];
	shr.u64 	%rd105, %rd34, 63;
$L__BB0_3:
	add.s32 	%r6, %r1, -1;
	setp.ge.s32 	%p5, %r2, %r6;
	mov.b64 	%rd106, 0;
	@%p5 bra 	$L__BB0_5;
	ld.global.nc.u64 	%rd36, [%rd2+8];
	shl.b64 	%rd106, %rd36, 63;
$L__BB0_5:
	setp.eq.s32 	%p6, %r3, 0;
	mov.b64 	%rd109, 0;
	mov.u64 	%rd110, %rd109;
	mov.u64 	%rd111, %rd109;
	@%p6 bra 	$L__BB0_11;
	setp.lt.s32 	%p7, %r2, 1;
	sub.s32 	%r14, %r4, %r1;
	add.s32 	%r15, %r14, %r2;
	mul.wide.s32 	%rd39, %r15, 8;
	add.s64 	%rd8, %rd1, %rd39;
	ld.global.nc.u64 	%rd109, [%rd8];
	mov.b64 	%rd107, 0;
	@%p7 bra 	$L__BB0_8;
	ld.global.nc.u64 	%rd40, [%rd8+-8];
	shr.u64 	%rd107, %rd40, 63;
$L__BB0_8:
	setp.ge.s32 	%p8, %r2, %r6;
	mov.b64 	%rd108, 0;
	@%p8 bra 	$L__BB0_10;
	ld.global.nc.u64 	%rd42, [%rd8+8];
	shl.b64 	%rd108, %rd42, 63;
$L__BB0_10:
	shr.u64 	%rd43, %rd109, 1;
	or.b64  	%rd111, %rd108, %rd43;
	shl.b64 	%rd44, %rd109, 1;
	or.b64  	%rd110, %rd107, %rd44;
$L__BB0_11:
	add.s32 	%r16, %r7, -1;
	setp.ge.u32 	%p9, %r3, %r16;
	mov.b64 	%rd114, 0;
	mov.u64 	%rd115, %rd114;
	mov.u64 	%rd116, %rd114;
	@%p9 bra 	$L__BB0_17;
	setp.lt.s32 	%p10, %r2, 1;
	mul.wide.s32 	%rd47, %r1, 8;
	add.s64 	%rd19, %rd2, %rd47;
	ld.global.nc.u64 	%rd114, [%rd19];
	mov.b64 	%rd112, 0;
	@%p10 bra 	$L__BB0_14;
	ld.global.nc.u64 	%rd48, [%rd19+-8];
	shr.u64 	%rd112, %rd48, 63;
$L__BB0_14:
	setp.ge.s32 	%p11, %r2, %r6;
	mov.b64 	%rd113, 0;
	@%p11 bra 	$L__BB0_16;
	ld.global.nc.u64 	%rd50, [%rd19+8];
	shl.b64 	%rd113, %rd50, 63;
$L__BB0_16:
	shr.u64 	%rd51, %rd114, 1;
	or.b64  	%rd116, %rd113, %rd51;
	shl.b64 	%rd52, %rd114, 1;
	or.b64  	%rd115, %rd112, %rd52;
$L__BB0_17:
	shr.u64 	%rd53, %rd3, 1;
	or.b64  	%rd54, %rd106, %rd53;
	shl.b64 	%rd55, %rd3, 1;
	or.b64  	%rd56, %rd105, %rd55;
	xor.b64  	%rd57, %rd110, %rd109;
	and.b64  	%rd58, %rd110, %rd109;
	xor.b64  	%rd59, %rd57, %rd111;
	and.b64  	%rd60, %rd57, %rd111;
	xor.b64  	%rd61, %rd60, %rd58;
	xor.b64  	%rd62, %rd59, %rd56;
	and.b64  	%rd63, %rd59, %rd56;
	xor.b64  	%rd64, %rd61, %rd63;
	and.b64  	%rd65, %rd63, %rd58;
	xor.b64  	%rd66, %rd62, %rd54;
	and.b64  	%rd67, %rd62, %rd54;
	xor.b64  	%rd68, %rd64, %rd67;
	and.b64  	%rd69, %rd67, %rd61;
	xor.b64  	%rd70, %rd69, %rd65;
	and.b64  	%rd71, %rd69, %rd65;
	xor.b64  	%rd72, %rd115, %rd66;
	and.b64  	%rd73, %rd115, %rd66;
	xor.b64  	%rd74, %rd73, %rd68;
	and.b64  	%rd75, %rd73, %rd64;
	xor.b64  	%rd76, %rd75, %rd70;
	and.b64  	%rd77, %rd75, %rd70;
	xor.b64  	%rd78, %rd77, %rd71;
	xor.b64  	%rd79, %rd72, %rd114;
	and.b64  	%rd80, %rd72, %rd114;
	xor.b64  	%rd81, %rd74, %rd80;
	and.b64  	%rd82, %rd80, %rd68;
	xor.b64  	%rd83, %rd76, %rd82;
	and.b64  	%rd84, %rd76, %rd82;
	xor.b64  	%rd85, %rd78, %rd84;
	xor.b64  	%rd86, %rd79, %rd116;
	and.b64  	%rd87, %rd79, %rd116;
	xor.b64  	%rd88, %rd81, %rd87;
	and.b64  	%rd89, %rd87, %rd74;
	xor.b64  	%rd90, %rd83, %rd89;
	and.b64  	%rd91, %rd83, %rd89;
	xor.b64  	%rd92, %rd85, %rd91;
	or.b64  	%rd93, %rd92, %rd90;
	not.b64 	%rd94, %rd93;
	and.b64  	%rd95, %rd86, %rd94;
	and.b64  	%rd96, %rd95, %rd81;
	or.b64  	%rd97, %rd93, %rd86;
	not.b64 	%rd98, %rd97;
	and.b64  	%rd99, %rd88, %rd98;
	and.b64  	%rd100, %rd99, %rd3;
	or.b64  	%rd101, %rd100, %rd96;
	cvta.to.global.u64 	%rd102, %rd30;
	add.s64 	%rd104, %rd102, %rd33;
	st.global.u64 	[%rd104], %rd101;
$L__BB0_18:
	ret;

}


// ===== COMPILED SASS (sm_100) =====

	.target	sm_100

	.elftype	@"ET_EXEC"


//--------------------- .note.nv.tkinfo           --------------------------
	.section	.note.nv.tkinfo,"",@"SHT_NOTE"
	.sectionflags	@"SHF_NOTE_NV_TKINFO"
	.tkinfo
        /*0018*/ 	.word	0x00000002
        /*0030*/ 	.string	""
        /*0030*/ 	.string	"ptxas"
        /*0030*/ 	.string	"Cuda compilation tools, release 13.0, V13.0.88"
        /*0030*/ 	.string	"Build cuda_13.0.r13.0/compiler.36424714_0"
        /*0030*/ 	.string	"-arch sm_100 -m 64 "



//--------------------- .note.nv.cuinfo           --------------------------
	.section	.note.nv.cuinfo,"",@"SHT_NOTE"
	.sectionflags	@"SHF_NOTE_NV_CUINFO"
        /*0018*/ 	.short	0x0002
        /*001a*/ 	.short	0x0064
        /*001c*/ 	.short	0x0082
	.zero		2


//--------------------- .nv.info                  --------------------------
	.section	.nv.info,"",@"SHT_CUDA_INFO"
	.align	4


	//----- nvinfo : EIATTR_REGCOUNT
	.align		4
        /*0000*/ 	.byte	0x04, 0x2f
        /*0002*/ 	.short	(.L_1 - .L_0)
	.align		4
.L_0:
        /*0004*/ 	.word	index@(_Z19game_of_life_kernelPKmPmi)
        /*0008*/ 	.word	0x0000001b


	//----- nvinfo : EIATTR_FRAME_SIZE
	.align		4
.L_1:
        /*000c*/ 	.byte	0x04, 0x11
        /*000e*/ 	.short	(.L_3 - .L_2)
	.align		4
.L_2:
        /*0010*/ 	.word	index@(_Z19game_of_life_kernelPKmPmi)
        /*0014*/ 	.word	0x00000000


	//----- nvinfo : EIATTR_MIN_STACK_SIZE
	.align		4
.L_3:
        /*0018*/ 	.byte	0x04, 0x12
        /*001a*/ 	.short	(.L_5 - .L_4)
	.align		4
.L_4:
        /*001c*/ 	.word	index@(_Z19game_of_life_kernelPKmPmi)
        /*0020*/ 	.word	0x00000000
.L_5:


//--------------------- .nv.compat                --------------------------
	.section	.nv.compat,"",@"SHT_CUDA_COMPAT_INFO"
	.align	4
        /*0000*/ 	.byte	0x02, 0x09, 0x00, 0x00, 0x02, 0x02, 0x01, 0x00, 0x02, 0x05, 0x05, 0x00, 0x03, 0x07, 0x01, 0x01
        /*0010*/ 	.byte	0x02, 0x03, 0x00, 0x00, 0x02, 0x06, 0x01, 0x00, 0x04, 0x0b, 0x08, 0x00, 0x09, 0x00, 0x00, 0x00
        /*0020*/ 	.byte	0x00, 0x00, 0x00, 0x00


//--------------------- .nv.info._Z19game_of_life_kernelPKmPmi --------------------------
	.section	.nv.info._Z19game_of_life_kernelPKmPmi,"",@"SHT_CUDA_INFO"
	.sectionflags	@""
	.align	4


	//----- nvinfo : EIATTR_CUDA_API_VERSION
	.align		4
        /*0000*/ 	.byte	0x04, 0x37
        /*0002*/ 	.short	(.L_7 - .L_6)
.L_6:
        /*0004*/ 	.word	0x00000082


	//----- nvinfo : EIATTR_KPARAM_INFO
	.align		4
.L_7:
        /*0008*/ 	.byte	0x04, 0x17
        /*000a*/ 	.short	(.L_9 - .L_8)
.L_8:
        /*000c*/ 	.word	0x00000000
        /*0010*/ 	.short	0x0002
        /*0012*/ 	.short	0x0010
        /*0014*/ 	.byte	0x00, 0xf0, 0x11, 0x00


	//----- nvinfo : EIATTR_KPARAM_INFO
	.align		4
.L_9:
        /*0018*/ 	.byte	0x04, 0x17
        /*001a*/ 	.short	(.L_11 - .L_10)
.L_10:
        /*001c*/ 	.word	0x00000000
        /*0020*/ 	.short	0x0001
        /*0022*/ 	.short	0x0008
        /*0024*/ 	.byte	0x00, 0xf5, 0x21, 0x00


	//----- nvinfo : EIATTR_KPARAM_INFO
	.align		4
.L_11:
        /*0028*/ 	.byte	0x04, 0x17
        /*002a*/ 	.short	(.L_13 - .L_12)
.L_12:
        /*002c*/ 	.word	0x00000000
        /*0030*/ 	.short	0x0000
        /*0032*/ 	.short	0x0000
        /*0034*/ 	.byte	0x00, 0xf5, 0x21, 0x00


	//----- nvinfo : EIATTR_SPARSE_MMA_MASK
	.align		4
.L_13:
        /*0038*/ 	.byte	0x03, 0x50
        /*003a*/ 	.short	0x0000


	//----- nvinfo : EIATTR_MAXREG_COUNT
	.align		4
        /*003c*/ 	.byte	0x03, 0x1b
        /*003e*/ 	.short	0x00ff


	//----- nvinfo : EIATTR_MERCURY_ISA_VERSION
	.align		4
        /*0040*/ 	.byte	0x03, 0x5f
        /*0042*/ 	.short	0x0101


	//----- nvinfo : EIATTR_VRC_CTA_INIT_COUNT
	.align		4
        /*0044*/ 	.byte	0x02, 0x4a
	.zero		1
	.zero		1


	//----- nvinfo : EIATTR_EXIT_INSTR_OFFSETS
	.align		4
        /*0048*/ 	.byte	0x04, 0x1c
        /*004a*/ 	.short	(.L_15 - .L_14)


	//   ....[0]....
.L_14:
        /*004c*/ 	.word	0x000000d0


	//   ....[1]....
        /*0050*/ 	.word	0x00000950


	//----- nvinfo : EIATTR_CRS_STACK_SIZE
	.align		4
.L_15:
        /*0054*/ 	.byte	0x04, 0x1e
        /*0056*/ 	.short	(.L_17 - .L_16)
.L_16:
        /*0058*/ 	.word	0x00000000


	//----- nvinfo : EIATTR_CBANK_PARAM_SIZE
	.align		4
.L_17:
        /*005c*/ 	.byte	0x03, 0x19
        /*005e*/ 	.short	0x0014


	//----- nvinfo : EIATTR_PARAM_CBANK
	.align		4
        /*0060*/ 	.byte	0x04, 0x0a
        /*0062*/ 	.short	(.L_19 - .L_18)
	.align		4
.L_18:
        /*0064*/ 	.word	index@(.nv.constant0._Z19game_of_life_kernelPKmPmi)
        /*0068*/ 	.short	0x0380
        /*006a*/ 	.short	0x0014


	//----- nvinfo : EIATTR_SW_WAR
	.align		4
.L_19:
        /*006c*/ 	.byte	0x04, 0x36
        /*006e*/ 	.short	(.L_21 - .L_20)
.L_20:
        /*0070*/ 	.word	0x00000008
.L_21:


//--------------------- .nv.callgraph             --------------------------
	.section	.nv.callgraph,"",@"SHT_CUDA_CALLGRAPH"
	.align	4
	.sectionentsize	8
	.align		4
        /*0000*/ 	.word	0x00000000
	.align		4
        /*0004*/ 	.word	0xffffffff
	.align		4
        /*0008*/ 	.word	0x00000000
	.align		4
        /*000c*/ 	.word	0xfffffffe
	.align		4
        /*0010*/ 	.word	0x00000000
	.align		4
        /*0014*/ 	.word	0xfffffffd
	.align		4
        /*0018*/ 	.word	0x00000000
	.align		4
        /*001c*/ 	.word	0xfffffffc


//--------------------- .text._Z19game_of_life_kernelPKmPmi --------------------------
	.section	.text._Z19game_of_life_kernelPKmPmi,"ax",@progbits
	.align	128
        .global         _Z19game_of_life_kernelPKmPmi
        .type           _Z19game_of_life_kernelPKmPmi,@function
        .size           _Z19game_of_life_kernelPKmPmi,(.L_x_5 - _Z19game_of_life_kernelPKmPmi)
        .other          _Z19game_of_life_kernelPKmPmi,@"STO_CUDA_ENTRY STV_DEFAULT"
_Z19game_of_life_kernelPKmPmi:
.text._Z19game_of_life_kernelPKmPmi:
[----:B------:R-:W-:Y:S01]  /*0000*/  LDC R1, c[0x0][0x37c] ;  /* 0x0000df00ff017b82 */ /* 0x000fe20000000800 */
[----:B------:R-:W0:Y:S07]  /*0010*/  S2R R3, SR_TID.X ;  /* 0x0000000000037919 */ /* 0x000e2e0000002100 */
[----:B------:R-:W0:Y:S01]  /*0020*/  S2UR UR4, SR_CTAID.X ;  /* 0x00000000000479c3 */ /* 0x000e220000002500 */
[----:B------:R-:W1:Y:S07]  /*0030*/  S2R R5, SR_TID.Y ;  /* 0x0000000000057919 */ /* 0x000e6e0000002200 */
[----:B------:R-:W0:Y:S08]  /*0040*/  LDC R10, c[0x0][0x360] ;  /* 0x0000d800ff0a7b82 */ /* 0x000e300000000800 */
[----:B------:R-:W2:Y:S08]  /*0050*/  LDC R7, c[0x0][0x390] ;  /* 0x0000e400ff077b82 */ /* 0x000eb00000000800 */
[----:B------:R-:W1:Y:S08]  /*0060*/  S2UR UR5, SR_CTAID.Y ;  /* 0x00000000000579c3 */ /* 0x000e700000002600 */
[----:B------:R-:W1:Y:S01]  /*0070*/  LDC R6, c[0x0][0x364] ;  /* 0x0000d900ff067b82 */ /* 0x000e620000000800 */
[----:B0-----:R-:W-:Y:S01]  /*0080*/  IMAD R10, R10, UR4, R3 ;  /* 0x000000040a0a7c24 */ /* 0x001fe2000f8e0203 */
[----:B--2---:R-:W-:-:S04]  /*0090*/  SHF.R.S32.HI R15, RZ, 0x6, R7 ;  /* 0x00000006ff0f7819 */ /* 0x004fc80000011407 */
[----:B------:R-:W-:Y:S01]  /*00a0*/  ISETP.GE.AND P0, PT, R10, R15, PT ;  /* 0x0000000f0a00720c */ /* 0x000fe20003f06270 */
[----:B-1----:R-:W-:-:S05]  /*00b0*/  IMAD R6, R6, UR5, R5 ;  /* 0x0000000506067c24 */ /* 0x002fca000f8e0205 */
[----:B------:R-:W-:-:S13]  /*00c0*/  ISETP.GE.OR P0, PT, R6, R7, P0 ;  /* 0x000000070600720c */ /* 0x000fda0000706670 */
[----:B------:R-:W-:Y:S05]  /*00d0*/  @P0 EXIT ;  /* 0x000000000000094d */ /* 0x000fea0003800000 */
[----:B------:R-:W0:Y:S01]  /*00e0*/  LDC.64 R4, c[0x0][0x380] ;  /* 0x0000e000ff047b82 */ /* 0x000e220000000a00 */
[----:B------:R-:W1:Y:S01]  /*00f0*/  LDCU.64 UR8, c[0x0][0x358] ;  /* 0x00006b00ff0877ac */ /* 0x000e620008000a00 */
[C---:B------:R-:W-:Y:S01]  /*0100*/  VIADD R3, R15.reuse, 0xffffffff ;  /* 0xffffffff0f037836 */ /* 0x040fe20000000000 */
[----:B------:R-:W-:Y:S01]  /*0110*/  ISETP.GE.AND P0, PT, R10, 0x1, PT ;  /* 0x000000010a00780c */ /* 0x000fe20003f06270 */
[----:B------:R-:W-:-:S03]  /*0120*/  IMAD R11, R15, R6, RZ ;  /* 0x000000060f0b7224 */ /* 0x000fc600078e02ff */
[C---:B------:R-:W-:Y:S01]  /*0130*/  ISETP.GE.AND P1, PT, R10.reuse, R3, PT ;  /* 0x000000030a00720c */ /* 0x040fe20003f26270 */
[----:B------:R-:W-:-:S04]  /*0140*/  IMAD.IADD R0, R10, 0x1, R11 ;  /* 0x000000010a007824 */ /* 0x000fc800078e020b */
[----:B0-----:R-:W-:-:S05]  /*0150*/  IMAD.WIDE R8, R0, 0x8, R4 ;  /* 0x0000000800087825 */ /* 0x001fca00078e0204 */
[----:B-1----:R0:W5:Y:S04]  /*0160*/  @P0 LDG.E.CONSTANT R22, desc[UR8][R8.64+-0x4] ;  /* 0xfffffc0808160981 */ /* 0x002168000c1e9900 */
[----:B------:R0:W5:Y:S04]  /*0170*/  @!P1 LDG.E.CONSTANT R14, desc[UR8][R8.64+0x8] ;  /* 0x00000808080e9981 */ /* 0x000168000c1e9900 */
[----:B------:R0:W5:Y:S01]  /*0180*/  LDG.E.64.CONSTANT R2, desc[UR8][R8.64] ;  /* 0x0000000808027981 */ /* 0x000162000c1e9b00 */
[----:B------:R-:W-:Y:S01]  /*0190*/  ISETP.NE.AND P2, PT, R6, RZ, PT ;  /* 0x000000ff0600720c */ /* 0x000fe20003f45270 */
[----:B------:R-:W-:Y:S01]  /*01a0*/  VIADD R7, R7, 0xffffffff ;  /* 0xffffffff07077836 */ /* 0x000fe20000000000 */
[----:B------:R-:W-:Y:S01]  /*01b0*/  UMOV UR7, URZ ;  /* 0x000000ff00077c82 */ /* 0x000fe20008000000 */
[----:B------:R-:W-:Y:S01]  /*01c0*/  UMOV UR6, URZ ;  /* 0x000000ff00067c82 */ /* 0x000fe20008000000 */
[----:B------:R-:W-:Y:S01]  /*01d0*/  BSSY.RECONVERGENT B0, `(.L_x_0) ;  /* 0x0000019000007945 */ /* 0x000fe20003800200 */
[----:B------:R-:W-:-:S02]  /*01e0*/  CS2R R18, SRZ ;  /* 0x0000000000127805 */ /* 0x000fc4000001ff00 */
[----:B------:R-:W-:Y:S02]  /*01f0*/  ISETP.GE.U32.AND P3, PT, R6, R7, PT ;  /* 0x000000070600720c */ /* 0x000fe40003f66070 */
[----:B------:R-:W-:Y:S02]  /*0200*/  CS2R R16, SRZ ;  /* 0x0000000000107805 */ /* 0x000fe4000001ff00 */
[----:B------:R-:W-:Y:S02]  /*0210*/  CS2R R6, SRZ ;  /* 0x0000000000067805 */ /* 0x000fe4000001ff00 */
[----:B0-----:R-:W-:Y:S07]  /*0220*/  @!P2 BRA `(.L_x_1) ;  /* 0x00000000004ca947 */ /* 0x001fee0003800000 */
[----:B------:R-:W-:-:S05]  /*0230*/  IADD3 R11, PT, PT, R10, R11, -R15 ;  /* 0x0000000b0a0b7210 */ /* 0x000fca0007ffe80f */
[----:B------:R-:W-:-:S05]  /*0240*/  IMAD.WIDE R4, R11, 0x8, R4 ;  /* 0x000000080b047825 */ /* 0x000fca00078e0204 */
[----:B------:R-:W2:Y:S04]  /*0250*/  LDG.E.64.CONSTANT R6, desc[UR8][R4.64] ;  /* 0x0000000804067981 */ /* 0x000ea8000c1e9b00 */
[----:B------:R-:W3:Y:S04]  /*0260*/  @P0 LDG.E.CONSTANT R11, desc[UR8][R4.64+-0x4] ;  /* 0xfffffc08040b0981 */ /* 0x000ee8000c1e9900 */
[----:B------:R-:W4:Y:S01]  /*0270*/  @!P1 LDG.E.CONSTANT R10, desc[UR8][R4.64+0x8] ;  /* 0x00000808040a9981 */ /* 0x000f22000c1e9900 */
[----:B------:R-:W-:Y:S02]  /*0280*/  IMAD.MOV.U32 R16, RZ, RZ, RZ ;  /* 0x000000ffff107224 */ /* 0x000fe400078e00ff */
[----:B------:R-:W-:Y:S01]  /*0290*/  IMAD.MOV.U32 R12, RZ, RZ, RZ ;  /* 0x000000ffff0c7224 */ /* 0x000fe200078e00ff */
[----:B------:R-:W-:Y:S01]  /*02a0*/  UMOV UR4, URZ ;  /* 0x000000ff00047c82 */ /* 0x000fe20008000000 */
[----:B------:R-:W-:Y:S01]  /*02b0*/  UMOV UR5, URZ ;  /* 0x000000ff00057c82 */ /* 0x000fe20008000000 */
[----:B--2---:R-:W-:Y:S01]  /*02c0*/  IMAD.SHL.U32 R19, R6, 0x2, RZ ;  /* 0x0000000206137824 */ /* 0x004fe200078e00ff */
[----:B---3--:R-:W-:-:S02]  /*02d0*/  @P0 SHF.R.U32.HI R16, RZ, 0x1f, R11 ;  /* 0x0000001fff100819 */ /* 0x008fc4000001160b */
[--C-:B------:R-:W-:Y:S01]  /*02e0*/  SHF.R.U32.HI R17, RZ, 0x1, R7.reuse ;  /* 0x00000001ff117819 */ /* 0x100fe20000011607 */
[----:B----4-:R-:W-:Y:S01]  /*02f0*/  @!P1 IMAD.U32 R12, R10, -0x80000000, RZ ;  /* 0x800000000a0c9824 */ /* 0x010fe200078e00ff */
[----:B------:R-:W-:Y:S02]  /*0300*/  LOP3.LUT R19, R16, R19, RZ, 0xfc, !PT ;  /* 0x0000001310137212 */ /* 0x000fe400078efcff */
[C-C-:B------:R-:W-:Y:S02]  /*0310*/  SHF.R.U64 R16, R6.reuse, 0x1, R7.reuse ;  /* 0x0000000106107819 */ /* 0x140fe40000001207 */
[----:B------:R-:W-:Y:S02]  /*0320*/  SHF.L.U64.HI R18, R6, 0x1, R7 ;  /* 0x0000000106127819 */ /* 0x000fe40000010207 */
[----:B------:R-:W-:Y:S02]  /*0330*/  LOP3.LUT R17, R12, R17, RZ, 0xfc, !PT ;  /* 0x000000110c117212 */ /* 0x000fe400078efcff */
[----:B------:R-:W-:-:S02]  /*0340*/  LOP3.LUT R16, R16, UR4, RZ, 0xfc, !PT ;  /* 0x0000000410107c12 */ /* 0x000fc4000f8efcff */
[----:B------:R-:W-:-:S07]  /*0350*/  LOP3.LUT R18, R18, UR5, RZ, 0xfc, !PT ;  /* 0x0000000512127c12 */ /* 0x000fce000f8efcff */
.L_x_1:
[----:B------:R-:W-:Y:S05]  /*0360*/  BSYNC.RECONVERGENT B0 ;  /* 0x0000000000007941 */ /* 0x000fea0003800200 */
.L_x_0:
[----:B------:R-:W-:Y:S01]  /*0370*/  BSSY.RECONVERGENT B0, `(.L_x_2) ;  /* 0x0000018000007945 */ /* 0x000fe20003800200 */
[----:B------:R-:W-:Y:S02]  /*0380*/  CS2R R20, SRZ ;  /* 0x0000000000147805 */ /* 0x000fe4000001ff00 */
[----:B------:R-:W-:Y:S02]  /*0390*/  CS2R R12, SRZ ;  /* 0x00000000000c7805 */ /* 0x000fe4000001ff00 */
[----:B------:R-:W-:Y:S02]  /*03a0*/  CS2R R10, SRZ ;  /* 0x00000000000a7805 */ /* 0x000fe4000001ff00 */
[----:B------:R-:W-:Y:S01]  /*03b0*/  CS2R R4, SRZ ;  /* 0x0000000000047805 */ /* 0x000fe2000001ff00 */
[----:B------:R-:W-:Y:S06]  /*03c0*/  @P3 BRA `(.L_x_3) ;  /* 0x0000000000483947 */ /* 0x000fec0003800000 */
[----:B------:R-:W-:-:S05]  /*03d0*/  IMAD.WIDE R8, R15, 0x8, R8 ;  /* 0x000000080f087825 */ /* 0x000fca00078e0208 */
[----:B------:R-:W2:Y:S04]  /*03e0*/  @P0 LDG.E.CONSTANT R11, desc[UR8][R8.64+-0x4] ;  /* 0xfffffc08080b0981 */ /* 0x000ea8000c1e9900 */
[----:B------:R-:W3:Y:S04]  /*03f0*/  @!P1 LDG.E.CONSTANT R10, desc[UR8][R8.64+0x8] ;  /* 0x00000808080a9981 */ /* 0x000ee8000c1e9900 */
[----:B------:R-:W4:Y:S01]  /*0400*/  LDG.E.64.CONSTANT R4, desc[UR8][R8.64] ;  /* 0x0000000808047981 */ /* 0x000f22000c1e9b00 */
[----:B------:R-:W-:Y:S02]  /*0410*/  IMAD.MOV.U32 R24, RZ, RZ, RZ ;  /* 0x000000ffff187224 */ /* 0x000fe400078e00ff */
[----:B------:R-:W-:Y:S01]  /*0420*/  IMAD.MOV.U32 R12, RZ, RZ, RZ ;  /* 0x000000ffff0c7224 */ /* 0x000fe200078e00ff */
[----:B------:R-:W-:Y:S01]  /*0430*/  UMOV UR4, URZ ;  /* 0x000000ff00047c82 */ /* 0x000fe20008000000 */
[----:B------:R-:W-:Y:S01]  /*0440*/  UMOV UR5, URZ ;  /* 0x000000ff00057c82 */ /* 0x000fe20008000000 */
[----:B--2---:R-:W-:Y:S01]  /*0450*/  @P0 SHF.R.U32.HI R24, RZ, 0x1f, R11 ;  /* 0x0000001fff180819 */ /* 0x004fe2000001160b */
[----:B---3--:R-:W-:Y:S01]  /*0460*/  @!P1 IMAD.U32 R12, R10, -0x80000000, RZ ;  /* 0x800000000a0c9824 */ /* 0x008fe200078e00ff */
[--C-:B----4-:R-:W-:Y:S01]  /*0470*/  SHF.R.U32.HI R11, RZ, 0x1, R5.reuse ;  /* 0x00000001ff0b7819 */ /* 0x110fe20000011605 */
[C---:B------:R-:W-:Y:S01]  /*0480*/  IMAD.SHL.U32 R13, R4.reuse, 0x2, RZ ;  /* 0x00000002040d7824 */ /* 0x040fe200078e00ff */
[----:B------:R-:W-:-:S02]  /*0490*/  SHF.R.U64 R10, R4, 0x1, R5 ;  /* 0x00000001040a7819 */ /* 0x000fc40000001205 */
[----:B------:R-:W-:Y:S02]  /*04a0*/  LOP3.LUT R11, R12, R11, RZ, 0xfc, !PT ;  /* 0x0000000b0c0b7212 */ /* 0x000fe400078efcff */
[----:B------:R-:W-:Y:S02]  /*04b0*/  SHF.L.U64.HI R12, R4, 0x1, R5 ;  /* 0x00000001040c7819 */ /* 0x000fe40000010205 */
[----:B------:R-:W-:Y:S02]  /*04c0*/  LOP3.LUT R13, R24, R13, RZ, 0xfc, !PT ;  /* 0x0000000d180d7212 */ /* 0x000fe400078efcff */
[----:B------:R-:W-:Y:S02]  /*04d0*/  LOP3.LUT R10, R10, UR4, RZ, 0xfc, !PT ;  /* 0x000000040a0a7c12 */ /* 0x000fe4000f8efcff */
[----:B------:R-:W-:-:S07]  /*04e0*/  LOP3.LUT R12, R12, UR5, RZ, 0xfc, !PT ;  /* 0x000000050c0c7c12 */ /* 0x000fce000f8efcff */
.L_x_3:
[----:B------:R-:W-:Y:S05]  /*04f0*/  BSYNC.RECONVERGENT B0 ;  /* 0x0000000000007941 */ /* 0x000fea0003800200 */
.L_x_2:
[----:B-----5:R-:W-:Y:S01]  /*0500*/  IMAD.SHL.U32 R8, R2, 0x2, RZ ;  /* 0x0000000202087824 */ /* 0x020fe200078e00ff */
[----:B------:R-:W-:Y:S01]  /*0510*/  @P0 SHF.R.U32.HI R21, RZ, 0x1f, R22 ;  /* 0x0000001fff150819 */ /* 0x000fe20000011616 */
[----:B------:R-:W-:Y:S01]  /*0520*/  @!P1 IMAD.U32 R20, R14, -0x80000000, RZ ;  /* 0x800000000e149824 */ /* 0x000fe200078e00ff */
[C-C-:B------:R-:W-:Y:S02]  /*0530*/  SHF.R.U64 R9, R2.reuse, 0x1, R3.reuse ;  /* 0x0000000102097819 */ /* 0x140fe40000001203 */
[--C-:B------:R-:W-:Y:S02]  /*0540*/  SHF.L.U64.HI R15, R2, 0x1, R3.reuse ;  /* 0x00000001020f7819 */ /* 0x100fe40000010203 */
[----:B------:R-:W-:Y:S02]  /*0550*/  SHF.R.U32.HI R23, RZ, 0x1, R3 ;  /* 0x00000001ff177819 */ /* 0x000fe40000011603 */
[----:B------:R-:W-:Y:S02]  /*0560*/  LOP3.LUT R14, R21, R8, RZ, 0xfc, !PT ;  /* 0x00000008150e7212 */ /* 0x000fe400078efcff */
[----:B------:R-:W-:-:S02]  /*0570*/  LOP3.LUT R9, R9, UR6, RZ, 0xfc, !PT ;  /* 0x0000000609097c12 */ /* 0x000fc4000f8efcff */
[----:B------:R-:W-:Y:S02]  /*0580*/  LOP3.LUT R21, R16, R19, R6, 0x96, !PT ;  /* 0x0000001310157212 */ /* 0x000fe400078e9606 */
[----:B------:R-:W-:Y:S02]  /*0590*/  LOP3.LUT R15, R15, UR7, RZ, 0xfc, !PT ;  /* 0x000000070f0f7c12 */ /* 0x000fe4000f8efcff */
[----:B------:R-:W-:Y:S02]  /*05a0*/  LOP3.LUT R24, R17, R18, R7, 0x96, !PT ;  /* 0x0000001211187212 */ /* 0x000fe400078e9607 */
[----:B------:R-:W-:Y:S02]  /*05b0*/  LOP3.LUT R16, R19, R6, R16, 0xe8, !PT ;  /* 0x0000000613107212 */ /* 0x000fe400078ee810 */
[----:B------:R-:W-:Y:S02]  /*05c0*/  LOP3.LUT R8, R20, R23, RZ, 0xfc, !PT ;  /* 0x0000001714087212 */ /* 0x000fe400078efcff */
[----:B------:R-:W-:-:S02]  /*05d0*/  LOP3.LUT R22, R9, R21, R14, 0x96, !PT ;  /* 0x0000001509167212 */ /* 0x000fc400078e960e */
[----:B------:R-:W-:Y:S02]  /*05e0*/  LOP3.LUT R20, R21, R14, RZ, 0xc0, !PT ;  /* 0x0000000e15147212 */ /* 0x000fe400078ec0ff */
[--C-:B------:R-:W-:Y:S02]  /*05f0*/  LOP3.LUT R9, R9, R21, R14.reuse, 0x60, !PT ;  /* 0x0000001509097212 */ /* 0x100fe400078e600e */
[----:B------:R-:W-:Y:S02]  /*0600*/  LOP3.LUT R17, R18, R7, R17, 0xe8, !PT ;  /* 0x0000000712117212 */ /* 0x000fe400078ee811 */
[----:B------:R-:W-:Y:S02]  /*0610*/  LOP3.LUT R23, R24, R15, RZ, 0xc0, !PT ;  /* 0x0000000f18177212 */ /* 0x000fe400078ec0ff */
[----:B------:R-:W-:Y:S02]  /*0620*/  LOP3.LUT R14, R16, R21, R14, 0x78, !PT ;  /* 0x00000015100e7212 */ /* 0x000fe400078e780e */
[----:B------:R-:W-:-:S02]  /*0630*/  LOP3.LUT R21, R8, R24, R15, 0x96, !PT ;  /* 0x0000001808157212 */ /* 0x000fc400078e960f */
[-CC-:B------:R-:W-:Y:S02]  /*0640*/  LOP3.LUT R8, R8, R24.reuse, R15.reuse, 0x60, !PT ;  /* 0x0000001808087212 */ /* 0x180fe400078e600f */
[----:B------:R-:W-:Y:S02]  /*0650*/  LOP3.LUT R20, R20, R19, R6, 0x80, !PT ;  /* 0x0000001314147212 */ /* 0x000fe400078e8006 */
[----:B------:R-:W-:Y:S02]  /*0660*/  LOP3.LUT R15, R17, R24, R15, 0x78, !PT ;  /* 0x00000018110f7212 */ /* 0x000fe400078e780f */
[----:B------:R-:W-:Y:S02]  /*0670*/  LOP3.LUT R19, R23, R18, R7, 0x80, !PT ;  /* 0x0000001217137212 */ /* 0x000fe400078e8007 */
[----:B------:R-:W-:Y:S02]  /*0680*/  LOP3.LUT R7, R4, R13, R22, 0x96, !PT ;  /* 0x0000000d04077212 */ /* 0x000fe400078e9616 */
[----:B------:R-:W-:-:S02]  /*0690*/  LOP3.LUT R24, R13, R22, RZ, 0xc0, !PT ;  /* 0x000000160d187212 */ /* 0x000fc400078ec0ff */
[-CC-:B------:R-:W-:Y:S02]  /*06a0*/  LOP3.LUT R4, R4, R13.reuse, R22.reuse, 0x60, !PT ;  /* 0x0000000d04047212 */ /* 0x180fe400078e6016 */
[----:B------:R-:W-:Y:S02]  /*06b0*/  LOP3.LUT R18, R14, R13, R22, 0x80, !PT ;  /* 0x0000000d0e127212 */ /* 0x000fe400078e8016 */
[CCC-:B------:R-:W-:Y:S02]  /*06c0*/  LOP3.LUT R23, R20.reuse, R9.reuse, R16.reuse, 0x78, !PT ;  /* 0x0000000914177212 */ /* 0x1c0fe400078e7810 */
[----:B------:R-:W-:Y:S02]  /*06d0*/  LOP3.LUT R20, R20, R9, R16, 0x80, !PT ;  /* 0x0000000914147212 */ /* 0x000fe400078e8010 */
[----:B------:R-:W-:Y:S02]  /*06e0*/  LOP3.LUT R13, R24, R14, R9, 0x96, !PT ;  /* 0x0000000e180d7212 */ /* 0x000fe400078e9609 */
[----:B------:R-:W-:-:S02]  /*06f0*/  LOP3.LUT R6, R5, R12, R21, 0x96, !PT ;  /* 0x0000000c05067212 */ /* 0x000fc400078e9615 */
[----:B------:R-:W-:Y:S02]  /*0700*/  LOP3.LUT R22, R12, R21, RZ, 0xc0, !PT ;  /* 0x000000150c167212 */ /* 0x000fe400078ec0ff */
[----:B------:R-:W-:Y:S02]  /*0710*/  LOP3.LUT R9, R4, R14, R9, 0x60, !PT ;  /* 0x0000000e04097212 */ /* 0x000fe400078e6009 */
[-CC-:B------:R-:W-:Y:S02]  /*0720*/  LOP3.LUT R5, R5, R12.reuse, R21.reuse, 0x60, !PT ;  /* 0x0000000c05057212 */ /* 0x180fe400078e6015 */
[----:B------:R-:W-:Y:S02]  /*0730*/  LOP3.LUT R21, R15, R12, R21, 0x80, !PT ;  /* 0x0000000c0f157212 */ /* 0x000fe400078e8015 */
[CCC-:B------:R-:W-:Y:S02]  /*0740*/  LOP3.LUT R16, R19.reuse, R8.reuse, R17.reuse, 0x78, !PT ;  /* 0x0000000813107212 */ /* 0x1c0fe400078e7811 */
[----:B------:R-:W-:-:S02]  /*0750*/  LOP3.LUT R19, R19, R8, R17, 0x80, !PT ;  /* 0x0000000813137212 */ /* 0x000fc400078e8011 */
[-CC-:B------:R-:W-:Y:S02]  /*0760*/  LOP3.LUT R12, R22, R15.reuse, R8.reuse, 0x96, !PT ;  /* 0x0000000f160c7212 */ /* 0x180fe400078e9608 */
[----:B------:R-:W-:Y:S02]  /*0770*/  LOP3.LUT R15, R5, R15, R8, 0x60, !PT ;  /* 0x0000000f050f7212 */ /* 0x000fe400078e6008 */
[CCC-:B------:R-:W-:Y:S02]  /*0780*/  LOP3.LUT R14, R9.reuse, R18.reuse, R23.reuse, 0x96, !PT ;  /* 0x00000012090e7212 */ /* 0x1c0fe400078e9617 */
[-CC-:B------:R-:W-:Y:S02]  /*0790*/  LOP3.LUT R17, R9, R18.reuse, R23.reuse, 0x60, !PT ;  /* 0x0000001209117212 */ /* 0x180fe400078e6017 */
[----:B------:R-:W0:Y:S01]  /*07a0*/  LDC.64 R8, c[0x0][0x388] ;  /* 0x0000e200ff087b82 */ /* 0x000e220000000a00 */
[----:B------:R-:W-:Y:S02]  /*07b0*/  LOP3.LUT R20, R20, R18, R23, 0x78, !PT ;  /* 0x0000001214147212 */ /* 0x000fe400078e7817 */
[----:B------:R-:W-:-:S02]  /*07c0*/  LOP3.LUT R18, R19, R21, R16, 0x78, !PT ;  /* 0x0000001513127212 */ /* 0x000fc400078e7810 */
[CCC-:B------:R-:W-:Y:S02]  /*07d0*/  LOP3.LUT R19, R15.reuse, R21.reuse, R16.reuse, 0x60, !PT ;  /* 0x000000150f137212 */ /* 0x1c0fe400078e6010 */
[----:B------:R-:W-:Y:S02]  /*07e0*/  LOP3.LUT R21, R15, R21, R16, 0x96, !PT ;  /* 0x000000150f157212 */ /* 0x000fe400078e9610 */
[----:B------:R-:W-:Y:S02]  /*07f0*/  LOP3.LUT R17, R20, R17, RZ, 0x3c, !PT ;  /* 0x0000001114117212 */ /* 0x000fe400078e3cff */
[----:B------:R-:W-:Y:S02]  /*0800*/  LOP3.LUT R19, R18, R19, RZ, 0x3c, !PT ;  /* 0x0000001312137212 */ /* 0x000fe400078e3cff */
[----:B------:R-:W-:Y:S02]  /*0810*/  LOP3.LUT R15, R13, R7, R10, 0x80, !PT ;  /* 0x000000070d0f7212 */ /* 0x000fe400078e800a */
[----:B------:R-:W-:-:S02]  /*0820*/  LOP3.LUT R16, R12, R6, R11, 0x80, !PT ;  /* 0x000000060c107212 */ /* 0x000fc400078e800b */
[----:B------:R-:W-:Y:S02]  /*0830*/  LOP3.LUT R18, R13, R4, RZ, 0x3c, !PT ;  /* 0x000000040d127212 */ /* 0x000fe400078e3cff */
[----:B------:R-:W-:Y:S02]  /*0840*/  LOP3.LUT R20, R12, R5, RZ, 0x3c, !PT ;  /* 0x000000050c147212 */ /* 0x000fe400078e3cff */
[----:B------:R-:W-:Y:S02]  /*0850*/  LOP3.LUT R14, R14, R15, R17, 0x7e, !PT ;  /* 0x0000000f0e0e7212 */ /* 0x000fe400078e7e11 */
[----:B------:R-:W-:Y:S01]  /*0860*/  LOP3.LUT R16, R21, R16, R19, 0x7e, !PT ;  /* 0x0000001015107212 */ /* 0x000fe200078e7e13 */
[----:B0-----:R-:W-:Y:S01]  /*0870*/  IMAD.WIDE R8, R0, 0x8, R8 ;  /* 0x0000000800087825 */ /* 0x001fe200078e0208 */
[----:B------:R-:W-:Y:S02]  /*0880*/  LOP3.LUT R18, R18, R7, R10, 0x78, !PT ;  /* 0x0000000712127212 */ /* 0x000fe400078e780a */
[----:B------:R-:W-:-:S02]  /*0890*/  LOP3.LUT R19, R20, R6, R11, 0x78, !PT ;  /* 0x0000000614137212 */ /* 0x000fc400078e780b */
[-CC-:B------:R-:W-:Y:S02]  /*08a0*/  LOP3.LUT R15, R14, R7.reuse, R10.reuse, 0xf6, !PT ;  /* 0x000000070e0f7212 */ /* 0x180fe400078ef60a */
[-CC-:B------:R-:W-:Y:S02]  /*08b0*/  LOP3.LUT R17, R16, R6.reuse, R11.reuse, 0xf6, !PT ;  /* 0x0000000610117212 */ /* 0x180fe400078ef60b */
[----:B------:R-:W-:Y:S02]  /*08c0*/  LOP3.LUT R7, R14, R7, R10, 0x6, !PT ;  /* 0x000000070e077212 */ /* 0x000fe400078e060a */
[----:B------:R-:W-:Y:S02]  /*08d0*/  LOP3.LUT R6, R16, R6, R11, 0x6, !PT ;  /* 0x0000000610067212 */ /* 0x000fe400078e060b */
[----:B------:R-:W-:Y:S02]  /*08e0*/  LOP3.LUT R2, R2, R18, R15, 0x40, !PT ;  /* 0x0000001202027212 */ /* 0x000fe400078e400f */
[----:B------:R-:W-:-:S02]  /*08f0*/  LOP3.LUT R3, R3, R19, R17, 0x40, !PT ;  /* 0x0000001303037212 */ /* 0x000fc400078e4011 */
[----:B------:R-:W-:Y:S02]  /*0900*/  LOP3.LUT R13, R7, R13, R4, 0x60, !PT ;  /* 0x0000000d070d7212 */ /* 0x000fe400078e6004 */
[----:B------:R-:W-:Y:S02]  /*0910*/  LOP3.LUT R12, R6, R12, R5, 0x60, !PT ;  /* 0x0000000c060c7212 */ /* 0x000fe400078e6005 */
[----:B------:R-:W-:Y:S02]  /*0920*/  LOP3.LUT R2, R2, R13, RZ, 0xfc, !PT ;  /* 0x0000000d02027212 */ /* 0x000fe400078efcff */
[----:B------:R-:W-:-:S05]  /*0930*/  LOP3.LUT R3, R3, R12, RZ, 0xfc, !PT ;  /* 0x0000000c03037212 */ /* 0x000fca00078efcff */
[----:B------:R-:W-:Y:S01]  /*0940*/  STG.E.64 desc[UR8][R8.64], R2 ;  /* 0x0000000208007986 */ /* 0x000fe2000c101b08 */
[----:B------:R-:W-:Y:S05]  /*0950*/  EXIT ;  /* 0x000000000000794d */ /* 0x000fea0003800000 */
.L_x_4:
[----:B------:R-:W-:-:S00]  /*0960*/  BRA `(.L_x_4) ;  /* 0xfffffffc00fc7947 */ /* 0x000fc0000383ffff */
[----:B------:R-:W-:-:S00]  /*0970*/  NOP ;  /* 0x0000000000007918 */ /* 0x000fc00000000000 */
        /* <DEDUP_REMOVED lines=8> */
.L_x_5:


//--------------------- .nv.shared.reserved.0     --------------------------
	.section	.nv.shared.reserved.0,"aw",@nobits
	.weak		__nv_reservedSMEM_offset_0_alias
	.size		__nv_reservedSMEM_offset_0_alias, 0, 64
	.other		__nv_reservedSMEM_offset_0_alias,@"STO_CUDA_RESERVED_SHARED STV_DEFAULT"
__nv_reservedSMEM_offset_0_alias:
	.zero		0
	.zero		64


//--------------------- .nv.constant0._Z19game_of_life_kernelPKmPmi --------------------------
	.section	.nv.constant0._Z19game_of_life_kernelPKmPmi,"a",@progbits
	.sectionflags	@""
	.align	4
.nv.constant0._Z19game_of_life_kernelPKmPmi:
	.zero		916


//--------------------- SYMBOLS --------------------------

	.type		.nv.reservedSmem.offset0,@object
	.size		.nv.reservedSmem.offset0,0x4
